//
// Generated by NVIDIA NVVM Compiler
//
// Compiler Build ID: CL-36424714
// Cuda compilation tools, release 13.0, V13.0.88
// Based on NVVM 20.0.0
//

.version 9.0
.target sm_100
.address_size 64

	// .globl	_Z19relu_kernel_float32PKfPfm

.visible .entry _Z19relu_kernel_float32PKfPfm(
	.param .u64 .ptr .align 1 _Z19relu_kernel_float32PKfPfm_param_0,
	.param .u64 .ptr .align 1 _Z19relu_kernel_float32PKfPfm_param_1,
	.param .u64 _Z19relu_kernel_float32PKfPfm_param_2
)
{
	.reg .pred 	%p<2>;
	.reg .b32 	%r<5>;
	.reg .b32 	%f<3>;
	.reg .b64 	%rd<10>;

	ld.param.u64 	%rd2, [_Z19relu_kernel_float32PKfPfm_param_0];
	ld.param.u64 	%rd3, [_Z19relu_kernel_float32PKfPfm_param_1];
	ld.param.u64 	%rd4, [_Z19relu_kernel_float32PKfPfm_param_2];
	mov.u32 	%r1, %ctaid.x;
	mov.u32 	%r2, %ntid.x;
	mov.u32 	%r3, %tid.x;
	mad.lo.s32 	%r4, %r1, %r2, %r3;
	cvt.u64.u32 	%rd1, %r4;
	setp.le.u64 	%p1, %rd4, %rd1;
	@%p1 bra 	$L__BB0_2;
	cvta.to.global.u64 	%rd5, %rd2;
	cvta.to.global.u64 	%rd6, %rd3;
	shl.b64 	%rd7, %rd1, 2;
	add.s64 	%rd8, %rd5, %rd7;
	ld.global.f32 	%f1, [%rd8];
	max.f32 	%f2, %f1, 0f00000000;
	add.s64 	%rd9, %rd6, %rd7;
	st.global.f32 	[%rd9], %f2;
$L__BB0_2:
	ret;

}


// ===== COMPILED SASS (sm_100) =====

	.target	sm_100

	.elftype	@"ET_EXEC"


//--------------------- .note.nv.tkinfo           --------------------------
	.section	.note.nv.tkinfo,"",@"SHT_NOTE"
	.sectionflags	@"SHF_NOTE_NV_TKINFO"
	.tkinfo
        /*0018*/ 	.word	0x00000002
        /*0030*/ 	.string	""
        /*0030*/ 	.string	"ptxas"
        /*0030*/ 	.string	"Cuda compilation tools, release 13.0, V13.0.88"
        /*0030*/ 	.string	"Build cuda_13.0.r13.0/compiler.36424714_0"
        /*0030*/ 	.string	"-arch sm_100 -m 64 "



//--------------------- .note.nv.cuinfo           --------------------------
	.section	.note.nv.cuinfo,"",@"SHT_NOTE"
	.sectionflags	@"SHF_NOTE_NV_CUINFO"
        /*0018*/ 	.short	0x0002
        /*001a*/ 	.short	0x0064
        /*001c*/ 	.short	0x0082
	.zero		2


//--------------------- .nv.info                  --------------------------
	.section	.nv.info,"",@"SHT_CUDA_INFO"
	.align	4


	//----- nvinfo : EIATTR_REGCOUNT
	.align		4
        /*0000*/ 	.byte	0x04, 0x2f
        /*0002*/ 	.short	(.L_1 - .L_0)
	.align		4
.L_0:
        /*0004*/ 	.word	index@(_Z19relu_kernel_float32PKfPfm)
        /*0008*/ 	.word	0x0000000a


	//----- nvinfo : EIATTR_FRAME_SIZE
	.align		4
.L_1:
        /*000c*/ 	.byte	0x04, 0x11
        /*000e*/ 	.short	(.L_3 - .L_2)
	.align		4
.L_2:
        /*0010*/ 	.word	index@(_Z19relu_kernel_float32PKfPfm)
        /*0014*/ 	.word	0x00000000


	//----- nvinfo : EIATTR_MIN_STACK_SIZE
	.align		4
.L_3:
        /*0018*/ 	.byte	0x04, 0x12
        /*001a*/ 	.short	(.L_5 - .L_4)
	.align		4
.L_4:
        /*001c*/ 	.word	index@(_Z19relu_kernel_float32PKfPfm)
        /*0020*/ 	.word	0x00000000
.L_5:


//--------------------- .nv.compat                --------------------------
	.section	.nv.compat,"",@"SHT_CUDA_COMPAT_INFO"
	.align	4
        /*0000*/ 	.byte	0x02, 0x09, 0x00, 0x00, 0x02, 0x02, 0x01, 0x00, 0x02, 0x05, 0x05, 0x00, 0x03, 0x07, 0x01, 0x01
        /*0010*/ 	.byte	0x02, 0x03, 0x00, 0x00, 0x02, 0x06, 0x01, 0x00, 0x04, 0x0b, 0x08, 0x00, 0x09, 0x00, 0x00, 0x00
        /*0020*/ 	.byte	0x00, 0x00, 0x00, 0x00


//--------------------- .nv.info._Z19relu_kernel_float32PKfPfm --------------------------
	.section	.nv.info._Z19relu_kernel_float32PKfPfm,"",@"SHT_CUDA_INFO"
	.sectionflags	@""
	.align	4


	//----- nvinfo : EIATTR_CUDA_API_VERSION
	.align		4
        /*0000*/ 	.byte	0x04, 0x37
        /*0002*/ 	.short	(.L_7 - .L_6)
.L_6:
        /*0004*/ 	.word	0x00000082


	//----- nvinfo : EIATTR_KPARAM_INFO
	.align		4
.L_7:
        /*0008*/ 	.byte	0x04, 0x17
        /*000a*/ 	.short	(.L_9 - .L_8)
.L_8:
        /*000c*/ 	.word	0x00000000
        /*0010*/ 	.short	0x0002
        /*0012*/ 	.short	0x0010
        /*0014*/ 	.byte	0x00, 0xf0, 0x21, 0x00


	//----- nvinfo : EIATTR_KPARAM_INFO
	.align		4
.L_9:
        /*0018*/ 	.byte	0x04, 0x17
        /*001a*/ 	.short	(.L_11 - .L_10)
.L_10:
        /*001c*/ 	.word	0x00000000
        /*0020*/ 	.short	0x0001
        /*0022*/ 	.short	0x0008
        /*0024*/ 	.byte	0x00, 0xf5, 0x21, 0x00


	//----- nvinfo : EIATTR_KPARAM_INFO
	.align		4
.L_11:
        /*0028*/ 	.byte	0x04, 0x17
        /*002a*/ 	.short	(.L_13 - .L_12)
.L_12:
        /*002c*/ 	.word	0x00000000
        /*0030*/ 	.short	0x0000
        /*0032*/ 	.short	0x0000
        /*0034*/ 	.byte	0x00, 0xf5, 0x21, 0x00


	//----- nvinfo : EIATTR_SPARSE_MMA_MASK
	.align		4
.L_13:
        /*0038*/ 	.byte	0x03, 0x50
        /*003a*/ 	.short	0x0000


	//----- nvinfo : EIATTR_MAXREG_COUNT
	.align		4
        /*003c*/ 	.byte	0x03, 0x1b
        /*003e*/ 	.short	0x00ff


	//----- nvinfo : EIATTR_MERCURY_ISA_VERSION
	.align		4
        /*0040*/ 	.byte	0x03, 0x5f
        /*0042*/ 	.short	0x0101


	//----- nvinfo : EIATTR_VRC_CTA_INIT_COUNT
	.align		4
        /*0044*/ 	.byte	0x02, 0x4a
	.zero		1
	.zero		1


	//----- nvinfo : EIATTR_EXIT_INSTR_OFFSETS
	.align		4
        /*0048*/ 	.byte	0x04, 0x1c
        /*004a*/ 	.short	(.L_15 - .L_14)


	//   ....[0]....
.L_14:
        /*004c*/ 	.word	0x00000080


	//   ....[1]....
        /*0050*/ 	.word	0x00000140


	//----- nvinfo : EIATTR_CBANK_PARAM_SIZE
	.align		4
.L_15:
        /*0054*/ 	.byte	0x03, 0x19
        /*0056*/ 	.short	0x0018


	//----- nvinfo : EIATTR_PARAM_CBANK
	.align		4
        /*0058*/ 	.byte	0x04, 0x0a
        /*005a*/ 	.short	(.L_17 - .L_16)
	.align		4
.L_16:
        /*005c*/ 	.word	index@(.nv.constant0._Z19relu_kernel_float32PKfPfm)
        /*0060*/ 	.short	0x0380
        /*0062*/ 	.short	0x0018


	//----- nvinfo : EIATTR_SW_WAR
	.align		4
.L_17:
        /*0064*/ 	.byte	0x04, 0x36
        /*0066*/ 	.short	(.L_19 - .L_18)
.L_18:
        /*0068*/ 	.word	0x00000008
.L_19:


//--------------------- .nv.callgraph             --------------------------
	.section	.nv.callgraph,"",@"SHT_CUDA_CALLGRAPH"
	.align	4
	.sectionentsize	8
	.align		4
        /*0000*/ 	.word	0x00000000
	.align		4
        /*0004*/ 	.word	0xffffffff
	.align		4
        /*0008*/ 	.word	0x00000000
	.align		4
        /*000c*/ 	.word	0xfffffffe
	.align		4
        /*0010*/ 	.word	0x00000000
	.align		4
        /*0014*/ 	.word	0xfffffffd
	.align		4
        /*0018*/ 	.word	0x00000000
	.align		4
        /*001c*/ 	.word	0xfffffffc


//--------------------- .text._Z19relu_kernel_float32PKfPfm --------------------------
	.section	.text._Z19relu_kernel_float32PKfPfm,"ax",@progbits
	.align	128
        .global         _Z19relu_kernel_float32PKfPfm
        .type           _Z19relu_kernel_float32PKfPfm,@function
        .size           _Z19relu_kernel_float32PKfPfm,(.L_x_1 - _Z19relu_kernel_float32PKfPfm)
        .other          _Z19relu_kernel_float32PKfPfm,@"STO_CUDA_ENTRY STV_DEFAULT"
_Z19relu_kernel_float32PKfPfm:
.text._Z19relu_kernel_float32PKfPfm:
[----:B------:R-:W-:Y:S01]  /*0000*/  LDC R1, c[0x0][0x37c] ;  /* 0x0000df00ff017b82 */ /* 0x000fe20000000800 */
[----:B------:R-:W0:Y:S07]  /*0010*/  S2R R3, SR_TID.X ;  /* 0x0000000000037919 */ /* 0x000e2e0000002100 */
[----:B------:R-:W0:Y:S01]  /*0020*/  S2UR UR4, SR_CTAID.X ;  /* 0x00000000000479c3 */ /* 0x000e220000002500 */
[----:B------:R-:W1:Y:S07]  /*0030*/  LDCU.64 UR6, c[0x0][0x390] ;  /* 0x00007200ff0677ac */ /* 0x000e6e0008000a00 */
[----:B------:R-:W0:Y:S02]  /*0040*/  LDC R0, c[0x0][0x360] ;  /* 0x0000d800ff007b82 */ /* 0x000e240000000800 */
[----:B0-----:R-:W-:-:S05]  /*0050*/  IMAD R0, R0, UR4, R3 ;  /* 0x0000000400007c24 */ /* 0x001fca000f8e0203 */
[----:B-1----:R-:W-:-:S04]  /*0060*/  ISETP.GE.U32.AND P0, PT, R0, UR6, PT ;  /* 0x0000000600007c0c */ /* 0x002fc8000bf06070 */
[----:B------:R-:W-:-:S13]  /*0070*/  ISETP.GE.U32.AND.EX P0, PT, RZ, UR7, PT, P0 ;  /* 0x00000007ff007c0c */ /* 0x000fda000bf06100 */
[----:B------:R-:W-:Y:S05]  /*0080*/  @P0 EXIT ;  /* 0x000000000000094d */ /* 0x000fea0003800000 */
[----:B------:R-:W0:Y:S01]  /*0090*/  LDCU.128 UR8, c[0x0][0x380] ;  /* 0x00007000ff0877ac */ /* 0x000e220008000c00 */
[----:B------:R-:W-:Y:S01]  /*00a0*/  IMAD.SHL.U32 R4, R0, 0x4, RZ ;  /* 0x0000000400047824 */ /* 0x000fe200078e00ff */
[----:B------:R-:W-:Y:S01]  /*00b0*/  SHF.R.U32.HI R0, RZ, 0x1e, R0 ;  /* 0x0000001eff007819 */ /* 0x000fe20000011600 */
[----:B------:R-:W1:Y:S03]  /*00c0*/  LDCU.64 UR4, c[0x0][0x358] ;  /* 0x00006b00ff0477ac */ /* 0x000e660008000a00 */
[----:B0-----:R-:W-:-:S04]  /*00d0*/  IADD3 R2, P0, PT, R4, UR8, RZ ;  /* 0x0000000804027c10 */ /* 0x001fc8000ff1e0ff */
[----:B------:R-:W-:-:S05]  /*00e0*/  IADD3.X R3, PT, PT, R0, UR9, RZ, P0, !PT ;  /* 0x0000000900037c10 */ /* 0x000fca00087fe4ff */
[----:B-1----:R-:W2:Y:S01]  /*00f0*/  LDG.E R2, desc[UR4][R2.64] ;  /* 0x0000000402027981 */ /* 0x002ea2000c1e1900 */
[----:B------:R-:W-:-:S04]  /*0100*/  IADD3 R4, P0, PT, R4, UR10, RZ ;  /* 0x0000000a04047c10 */ /* 0x000fc8000ff1e0ff */
[----:B------:R-:W-:Y:S02]  /*0110*/  IADD3.X R5, PT, PT, R0, UR11, RZ, P0, !PT ;  /* 0x0000000b00057c10 */ /* 0x000fe400087fe4ff */
[----:B--2---:R-:W-:-:S05]  /*0120*/  FMNMX R7, RZ, R2, !PT ;  /* 0x00000002ff077209 */ /* 0x004fca0007800000 */
[----:B------:R-:W-:Y:S01]  /*0130*/  STG.E desc[UR4][R4.64], R7 ;  /* 0x0000000704007986 */ /* 0x000fe2000c101904 */
[----:B------:R-:W-:Y:S05]  /*0140*/  EXIT ;  /* 0x000000000000794d */ /* 0x000fea0003800000 */
.L_x_0:
[----:B------:R-:W-:-:S00]  /*0150*/  BRA `(.L_x_0) ;  /* 0xfffffffc00fc7947 */ /* 0x000fc0000383ffff */
[----:B------:R-:W-:-:S00]  /*0160*/  NOP ;  /* 0x0000000000007918 */ /* 0x000fc00000000000 */
        /* <DEDUP_REMOVED lines=9> */
.L_x_1:


//--------------------- .nv.shared.reserved.0     --------------------------
	.section	.nv.shared.reserved.0,"aw",@nobits
	.weak		__nv_reservedSMEM_offset_0_alias
	.size		__nv_reservedSMEM_offset_0_alias, 0, 64
	.other		__nv_reservedSMEM_offset_0_alias,@"STO_CUDA_RESERVED_SHARED STV_DEFAULT"
__nv_reservedSMEM_offset_0_alias:
	.zero		0
	.zero		64


//--------------------- .nv.constant0._Z19relu_kernel_float32PKfPfm --------------------------
	.section	.nv.constant0._Z19relu_kernel_float32PKfPfm,"a",@progbits
	.sectionflags	@""
	.align	4
.nv.constant0._Z19relu_kernel_float32PKfPfm:
	.zero		920


//--------------------- SYMBOLS --------------------------

	.type		.nv.reservedSmem.offset0,@object
	.size		.nv.reservedSmem.offset0,0x4
